//
// Generated by NVIDIA NVVM Compiler
//
// Compiler Build ID: CL-36424714
// Cuda compilation tools, release 13.0, V13.0.88
// Based on NVVM 20.0.0
//

.version 9.0
.target sm_100
.address_size 64

	// .globl	_Z3addPfS_S_j

.visible .entry _Z3addPfS_S_j(
	.param .u64 .ptr .align 1 _Z3addPfS_S_j_param_0,
	.param .u64 .ptr .align 1 _Z3addPfS_S_j_param_1,
	.param .u64 .ptr .align 1 _Z3addPfS_S_j_param_2,
	.param .u32 _Z3addPfS_S_j_param_3
)
{
	.reg .pred 	%p<2>;
	.reg .b32 	%r<6>;
	.reg .b32 	%f<4>;
	.reg .b64 	%rd<11>;

	ld.param.u64 	%rd1, [_Z3addPfS_S_j_param_0];
	ld.param.u64 	%rd2, [_Z3addPfS_S_j_param_1];
	ld.param.u64 	%rd3, [_Z3addPfS_S_j_param_2];
	ld.param.u32 	%r2, [_Z3addPfS_S_j_param_3];
	mov.u32 	%r3, %ctaid.x;
	mov.u32 	%r4, %ntid.x;
	mov.u32 	%r5, %tid.x;
	mad.lo.s32 	%r1, %r3, %r4, %r5;
	setp.ge.u32 	%p1, %r1, %r2;
	@%p1 bra 	$L__BB0_2;
	cvta.to.global.u64 	%rd4, %rd1;
	cvta.to.global.u64 	%rd5, %rd2;
	cvta.to.global.u64 	%rd6, %rd3;
	mul.wide.u32 	%rd7, %r1, 4;
	add.s64 	%rd8, %rd4, %rd7;
	ld.global.f32 	%f1, [%rd8];
	add.s64 	%rd9, %rd5, %rd7;
	ld.global.f32 	%f2, [%rd9];
	add.f32 	%f3, %f1, %f2;
	add.s64 	%rd10, %rd6, %rd7;
	st.global.f32 	[%rd10], %f3;
$L__BB0_2:
	ret;

}


// ===== COMPILED SASS (sm_100) =====

	.target	sm_100

	.elftype	@"ET_EXEC"


//--------------------- .note.nv.tkinfo           --------------------------
	.section	.note.nv.tkinfo,"",@"SHT_NOTE"
	.sectionflags	@"SHF_NOTE_NV_TKINFO"
	.tkinfo
        /*0018*/ 	.word	0x00000002
        /*0030*/ 	.string	""
        /*0030*/ 	.string	"ptxas"
        /*0030*/ 	.string	"Cuda compilation tools, release 13.0, V13.0.88"
        /*0030*/ 	.string	"Build cuda_13.0.r13.0/compiler.36424714_0"
        /*0030*/ 	.string	"-arch sm_100 -m 64 "



//--------------------- .note.nv.cuinfo           --------------------------
	.section	.note.nv.cuinfo,"",@"SHT_NOTE"
	.sectionflags	@"SHF_NOTE_NV_CUINFO"
        /*0018*/ 	.short	0x0002
        /*001a*/ 	.short	0x0064
        /*001c*/ 	.short	0x0082
	.zero		2


//--------------------- .nv.info                  --------------------------
	.section	.nv.info,"",@"SHT_CUDA_INFO"
	.align	4


	//----- nvinfo : EIATTR_REGCOUNT
	.align		4
        /*0000*/ 	.byte	0x04, 0x2f
        /*0002*/ 	.short	(.L_1 - .L_0)
	.align		4
.L_0:
        /*0004*/ 	.word	index@(_Z3addPfS_S_j)
        /*0008*/ 	.word	0x0000000c


	//----- nvinfo : EIATTR_FRAME_SIZE
	.align		4
.L_1:
        /*000c*/ 	.byte	0x04, 0x11
        /*000e*/ 	.short	(.L_3 - .L_2)
	.align		4
.L_2:
        /*0010*/ 	.word	index@(_Z3addPfS_S_j)
        /*0014*/ 	.word	0x00000000


	//----- nvinfo : EIATTR_MIN_STACK_SIZE
	.align		4
.L_3:
        /*0018*/ 	.byte	0x04, 0x12
        /*001a*/ 	.short	(.L_5 - .L_4)
	.align		4
.L_4:
        /*001c*/ 	.word	index@(_Z3addPfS_S_j)
        /*0020*/ 	.word	0x00000000
.L_5:


//--------------------- .nv.compat                --------------------------
	.section	.nv.compat,"",@"SHT_CUDA_COMPAT_INFO"
	.align	4
        /*0000*/ 	.byte	0x02, 0x09, 0x00, 0x00, 0x02, 0x02, 0x01, 0x00, 0x02, 0x05, 0x05, 0x00, 0x03, 0x07, 0x01, 0x01
        /*0010*/ 	.byte	0x02, 0x03, 0x00, 0x00, 0x02, 0x06, 0x01, 0x00, 0x04, 0x0b, 0x08, 0x00, 0x09, 0x00, 0x00, 0x00
        /*0020*/ 	.byte	0x00, 0x00, 0x00, 0x00


//--------------------- .nv.info._Z3addPfS_S_j    --------------------------
	.section	.nv.info._Z3addPfS_S_j,"",@"SHT_CUDA_INFO"
	.sectionflags	@""
	.align	4


	//----- nvinfo : EIATTR_CUDA_API_VERSION
	.align		4
        /*0000*/ 	.byte	0x04, 0x37
        /*0002*/ 	.short	(.L_7 - .L_6)
.L_6:
        /*0004*/ 	.word	0x00000082


	//----- nvinfo : EIATTR_KPARAM_INFO
	.align		4
.L_7:
        /*0008*/ 	.byte	0x04, 0x17
        /*000a*/ 	.short	(.L_9 - .L_8)
.L_8:
        /*000c*/ 	.word	0x00000000
        /*0010*/ 	.short	0x0003
        /*0012*/ 	.short	0x0018
        /*0014*/ 	.byte	0x00, 0xf0, 0x11, 0x00


	//----- nvinfo : EIATTR_KPARAM_INFO
	.align		4
.L_9:
        /*0018*/ 	.byte	0x04, 0x17
        /*001a*/ 	.short	(.L_11 - .L_10)
.L_10:
        /*001c*/ 	.word	0x00000000
        /*0020*/ 	.short	0x0002
        /*0022*/ 	.short	0x0010
        /*0024*/ 	.byte	0x00, 0xf5, 0x21, 0x00


	//----- nvinfo : EIATTR_KPARAM_INFO
	.align		4
.L_11:
        /*0028*/ 	.byte	0x04, 0x17
        /*002a*/ 	.short	(.L_13 - .L_12)
.L_12:
        /*002c*/ 	.word	0x00000000
        /*0030*/ 	.short	0x0001
        /*0032*/ 	.short	0x0008
        /*0034*/ 	.byte	0x00, 0xf5, 0x21, 0x00


	//----- nvinfo : EIATTR_KPARAM_INFO
	.align		4
.L_13:
        /*0038*/ 	.byte	0x04, 0x17
        /*003a*/ 	.short	(.L_15 - .L_14)
.L_14:
        /*003c*/ 	.word	0x00000000
        /*0040*/ 	.short	0x0000
        /*0042*/ 	.short	0x0000
        /*0044*/ 	.byte	0x00, 0xf5, 0x21, 0x00


	//----- nvinfo : EIATTR_SPARSE_MMA_MASK
	.align		4
.L_15:
        /*0048*/ 	.byte	0x03, 0x50
        /*004a*/ 	.short	0x0000


	//----- nvinfo : EIATTR_MAXREG_COUNT
	.align		4
        /*004c*/ 	.byte	0x03, 0x1b
        /*004e*/ 	.short	0x00ff


	//----- nvinfo : EIATTR_MERCURY_ISA_VERSION
	.align		4
        /*0050*/ 	.byte	0x03, 0x5f
        /*0052*/ 	.short	0x0101


	//----- nvinfo : EIATTR_VRC_CTA_INIT_COUNT
	.align		4
        /*0054*/ 	.byte	0x02, 0x4a
	.zero		1
	.zero		1


	//----- nvinfo : EIATTR_EXIT_INSTR_OFFSETS
	.align		4
        /*0058*/ 	.byte	0x04, 0x1c
        /*005a*/ 	.short	(.L_17 - .L_16)


	//   ....[0]....
.L_16:
        /*005c*/ 	.word	0x00000070


	//   ....[1]....
        /*0060*/ 	.word	0x00000130


	//----- nvinfo : EIATTR_CBANK_PARAM_SIZE
	.align		4
.L_17:
        /*0064*/ 	.byte	0x03, 0x19
        /*0066*/ 	.short	0x001c


	//----- nvinfo : EIATTR_PARAM_CBANK
	.align		4
        /*0068*/ 	.byte	0x04, 0x0a
        /*006a*/ 	.short	(.L_19 - .L_18)
	.align		4
.L_18:
        /*006c*/ 	.word	index@(.nv.constant0._Z3addPfS_S_j)
        /*0070*/ 	.short	0x0380
        /*0072*/ 	.short	0x001c


	//----- nvinfo : EIATTR_SW_WAR
	.align		4
.L_19:
        /*0074*/ 	.byte	0x04, 0x36
        /*0076*/ 	.short	(.L_21 - .L_20)
.L_20:
        /*0078*/ 	.word	0x00000008
.L_21:


//--------------------- .nv.callgraph             --------------------------
	.section	.nv.callgraph,"",@"SHT_CUDA_CALLGRAPH"
	.align	4
	.sectionentsize	8
	.align		4
        /*0000*/ 	.word	0x00000000
	.align		4
        /*0004*/ 	.word	0xffffffff
	.align		4
        /*0008*/ 	.word	0x00000000
	.align		4
        /*000c*/ 	.word	0xfffffffe
	.align		4
        /*0010*/ 	.word	0x00000000
	.align		4
        /*0014*/ 	.word	0xfffffffd
	.align		4
        /*0018*/ 	.word	0x00000000
	.align		4
        /*001c*/ 	.word	0xfffffffc


//--------------------- .text._Z3addPfS_S_j       --------------------------
	.section	.text._Z3addPfS_S_j,"ax",@progbits
	.align	128
        .global         _Z3addPfS_S_j
        .type           _Z3addPfS_S_j,@function
        .size           _Z3addPfS_S_j,(.L_x_1 - _Z3addPfS_S_j)
        .other          _Z3addPfS_S_j,@"STO_CUDA_ENTRY STV_DEFAULT"
_Z3addPfS_S_j:
.text._Z3addPfS_S_j:
[----:B------:R-:W-:Y:S01]  /*0000*/  LDC R1, c[0x0][0x37c] ;  /* 0x0000df00ff017b82 */ /* 0x000fe20000000800 */
[----:B------:R-:W0:Y:S07]  /*0010*/  S2R R0, SR_TID.X ;  /* 0x0000000000007919 */ /* 0x000e2e0000002100 */
[----:B------:R-:W0:Y:S01]  /*0020*/  S2UR UR4, SR_CTAID.X ;  /* 0x00000000000479c3 */ /* 0x000e220000002500 */
[----:B------:R-:W1:Y:S07]  /*0030*/  LDCU UR5, c[0x0][0x398] ;  /* 0x00007300ff0577ac */ /* 0x000e6e0008000800 */
[----:B------:R-:W0:Y:S02]  /*0040*/  LDC R9, c[0x0][0x360] ;  /* 0x0000d800ff097b82 */ /* 0x000e240000000800 */
[----:B0-----:R-:W-:-:S05]  /*0050*/  IMAD R9, R9, UR4, R0 ;  /* 0x0000000409097c24 */ /* 0x001fca000f8e0200 */
[----:B-1----:R-:W-:-:S13]  /*0060*/  ISETP.GE.U32.AND P0, PT, R9, UR5, PT ;  /* 0x0000000509007c0c */ /* 0x002fda000bf06070 */
[----:B------:R-:W-:Y:S05]  /*0070*/  @P0 EXIT ;  /* 0x000000000000094d */ /* 0x000fea0003800000 */
[----:B------:R-:W0:Y:S01]  /*0080*/  LDC.64 R2, c[0x0][0x380] ;  /* 0x0000e000ff027b82 */ /* 0x000e220000000a00 */
[----:B------:R-:W1:Y:S07]  /*0090*/  LDCU.64 UR4, c[0x0][0x358] ;  /* 0x00006b00ff0477ac */ /* 0x000e6e0008000a00 */
[----:B------:R-:W2:Y:S08]  /*00a0*/  LDC.64 R4, c[0x0][0x388] ;  /* 0x0000e200ff047b82 */ /* 0x000eb00000000a00 */
[----:B------:R-:W3:Y:S01]  /*00b0*/  LDC.64 R6, c[0x0][0x390] ;  /* 0x0000e400ff067b82 */ /* 0x000ee20000000a00 */
[----:B0-----:R-:W-:-:S06]  /*00c0*/  IMAD.WIDE.U32 R2, R9, 0x4, R2 ;  /* 0x0000000409027825 */ /* 0x001fcc00078e0002 */
[----:B-1----:R-:W4:Y:S01]  /*00d0*/  LDG.E R2, desc[UR4][R2.64] ;  /* 0x0000000402027981 */ /* 0x002f22000c1e1900 */
[----:B--2---:R-:W-:-:S06]  /*00e0*/  IMAD.WIDE.U32 R4, R9, 0x4, R4 ;  /* 0x0000000409047825 */ /* 0x004fcc00078e0004 */
[----:B------:R-:W4:Y:S01]  /*00f0*/  LDG.E R5, desc[UR4][R4.64] ;  /* 0x0000000404057981 */ /* 0x000f22000c1e1900 */
[----:B---3--:R-:W-:-:S04]  /*0100*/  IMAD.WIDE.U32 R6, R9, 0x4, R6 ;  /* 0x0000000409067825 */ /* 0x008fc800078e0006 */
[----:B----4-:R-:W-:-:S05]  /*0110*/  FADD R9, R2, R5 ;  /* 0x0000000502097221 */ /* 0x010fca0000000000 */
[----:B------:R-:W-:Y:S01]  /*0120*/  STG.E desc[UR4][R6.64], R9 ;  /* 0x0000000906007986 */ /* 0x000fe2000c101904 */
[----:B------:R-:W-:Y:S05]  /*0130*/  EXIT ;  /* 0x000000000000794d */ /* 0x000fea0003800000 */
.L_x_0:
[----:B------:R-:W-:-:S00]  /*0140*/  BRA `(.L_x_0) ;  /* 0xfffffffc00fc7947 */ /* 0x000fc0000383ffff */
[----:B------:R-:W-:-:S00]  /*0150*/  NOP ;  /* 0x0000000000007918 */ /* 0x000fc00000000000 */
        /* <DEDUP_REMOVED lines=10> */
.L_x_1:


//--------------------- .nv.shared.reserved.0     --------------------------
	.section	.nv.shared.reserved.0,"aw",@nobits
	.weak		__nv_reservedSMEM_offset_0_alias
	.size		__nv_reservedSMEM_offset_0_alias, 0, 64
	.other		__nv_reservedSMEM_offset_0_alias,@"STO_CUDA_RESERVED_SHARED STV_DEFAULT"
__nv_reservedSMEM_offset_0_alias:
	.zero		0
	.zero		64


//--------------------- .nv.constant0._Z3addPfS_S_j --------------------------
	.section	.nv.constant0._Z3addPfS_S_j,"a",@progbits
	.sectionflags	@""
	.align	4
.nv.constant0._Z3addPfS_S_j:
	.zero		924


//--------------------- SYMBOLS --------------------------

	.type		.nv.reservedSmem.offset0,@object
	.size		.nv.reservedSmem.offset0,0x4
